	.headerflags	@"EF_CUDA_TEXMODE_UNIFIED EF_CUDA_64BIT_ADDRESS EF_CUDA_ACCELERATORS EF_CUDA_SM90 EF_CUDA_VIRTUAL_SM(EF_CUDA_SM90)"
	.elftype	@"ET_EXEC"


//--------------------- .nv.info                  --------------------------
	.section	.nv.info,"",@"SHT_CUDA_INFO"
	.align	4


	//----- nvinfo : EIATTR_REGCOUNT
	.align		4
        /*0000*/ 	.byte	0x04, 0x2f
        /*0002*/ 	.short	(.L_1 - .L_0)
	.align		4
.L_0:
        /*0004*/ 	.word	index@(triton_poi_fused_clone_3)
        /*0008*/ 	.word	0x0000001f


	//----- nvinfo : EIATTR_MIN_STACK_SIZE
	.align		4
.L_1:
        /*000c*/ 	.byte	0x04, 0x12
        /*000e*/ 	.short	(.L_3 - .L_2)
	.align		4
.L_2:
        /*0010*/ 	.word	index@(triton_poi_fused_clone_3)
        /*0014*/ 	.word	0x00000000


	//----- nvinfo : EIATTR_FRAME_SIZE
	.align		4
.L_3:
        /*0018*/ 	.byte	0x04, 0x11
        /*001a*/ 	.short	(.L_5 - .L_4)
	.align		4
.L_4:
        /*001c*/ 	.word	index@(triton_poi_fused_clone_3)
        /*0020*/ 	.word	0x00000000


	//----- nvinfo : EIATTR_MIN_STACK_SIZE
	.align		4
.L_5:
        /*0024*/ 	.byte	0x04, 0x12
        /*0026*/ 	.short	(.L_7 - .L_6)
	.align		4
.L_6:
        /*0028*/ 	.word	index@(triton_poi_fused_clone_3)
        /*002c*/ 	.word	0x00000000
.L_7:


//--------------------- .nv.info.triton_poi_fused_clone_3 --------------------------
	.section	.nv.info.triton_poi_fused_clone_3,"",@"SHT_CUDA_INFO"
	.sectionflags	@""
	.align	4


	//----- nvinfo : EIATTR_CUDA_API_VERSION
	.align		4
        /*0000*/ 	.byte	0x04, 0x37
        /*0002*/ 	.short	(.L_9 - .L_8)
.L_8:
        /*0004*/ 	.word	0x0000007c


	//----- nvinfo : EIATTR_KPARAM_INFO
	.align		4
.L_9:
        /*0008*/ 	.byte	0x04, 0x17
        /*000a*/ 	.short	(.L_11 - .L_10)
.L_10:
        /*000c*/ 	.word	0x00000000
        /*0010*/ 	.short	0x0005
        /*0012*/ 	.short	0x0020
        /*0014*/ 	.byte	0x00, 0xf4, 0x21, 0x00


	//----- nvinfo : EIATTR_KPARAM_INFO
	.align		4
.L_11:
        /*0018*/ 	.byte	0x04, 0x17
        /*001a*/ 	.short	(.L_13 - .L_12)
.L_12:
        /*001c*/ 	.word	0x00000000
        /*0020*/ 	.short	0x0004
        /*0022*/ 	.short	0x0018
        /*0024*/ 	.byte	0x00, 0xf0, 0x11, 0x00


	//----- nvinfo : EIATTR_KPARAM_INFO
	.align		4
.L_13:
        /*0028*/ 	.byte	0x04, 0x17
        /*002a*/ 	.short	(.L_15 - .L_14)
.L_14:
        /*002c*/ 	.word	0x00000000
        /*0030*/ 	.short	0x0003
        /*0032*/ 	.short	0x0014
        /*0034*/ 	.byte	0x00, 0xf0, 0x11, 0x00


	//----- nvinfo : EIATTR_KPARAM_INFO
	.align		4
.L_15:
        /*0038*/ 	.byte	0x04, 0x17
        /*003a*/ 	.short	(.L_17 - .L_16)
.L_16:
        /*003c*/ 	.word	0x00000000
        /*0040*/ 	.short	0x0002
        /*0042*/ 	.short	0x0010
        /*0044*/ 	.byte	0x00, 0xf0, 0x11, 0x00


	//----- nvinfo : EIATTR_KPARAM_INFO
	.align		4
.L_17:
        /*0048*/ 	.byte	0x04, 0x17
        /*004a*/ 	.short	(.L_19 - .L_18)
.L_18:
        /*004c*/ 	.word	0x00000000
        /*0050*/ 	.short	0x0001
        /*0052*/ 	.short	0x0008
        /*0054*/ 	.byte	0x00, 0xf4, 0x21, 0x00


	//----- nvinfo : EIATTR_KPARAM_INFO
	.align		4
.L_19:
        /*0058*/ 	.byte	0x04, 0x17
        /*005a*/ 	.short	(.L_21 - .L_20)
.L_20:
        /*005c*/ 	.word	0x00000000
        /*0060*/ 	.short	0x0000
        /*0062*/ 	.short	0x0000
        /*0064*/ 	.byte	0x00, 0xf4, 0x21, 0x00


	//----- nvinfo : EIATTR_SPARSE_MMA_MASK
	.align		4
.L_21:
        /*0068*/ 	.byte	0x03, 0x50
        /*006a*/ 	.short	0x0000


	//----- nvinfo : EIATTR_MAXREG_COUNT
	.align		4
        /*006c*/ 	.byte	0x03, 0x1b
        /*006e*/ 	.short	0x00ff


	//----- nvinfo : EIATTR_EXIT_INSTR_OFFSETS
	.align		4
        /*0070*/ 	.byte	0x04, 0x1c
        /*0072*/ 	.short	(.L_23 - .L_22)


	//   ....[0]....
.L_22:
        /*0074*/ 	.word	0x00000a80


	//----- nvinfo : EIATTR_REQNTID
	.align		4
.L_23:
        /*0078*/ 	.byte	0x04, 0x10
        /*007a*/ 	.short	(.L_25 - .L_24)
.L_24:
        /*007c*/ 	.word	0x00000040
        /*0080*/ 	.word	0x00000001
        /*0084*/ 	.word	0x00000001


	//----- nvinfo : EIATTR_CBANK_PARAM_SIZE
	.align		4
.L_25:
        /*0088*/ 	.byte	0x03, 0x19
        /*008a*/ 	.short	0x0028


	//----- nvinfo : EIATTR_PARAM_CBANK
	.align		4
        /*008c*/ 	.byte	0x04, 0x0a
        /*008e*/ 	.short	(.L_27 - .L_26)
	.align		4
.L_26:
        /*0090*/ 	.word	index@(.nv.constant0.triton_poi_fused_clone_3)
        /*0094*/ 	.short	0x0210
        /*0096*/ 	.short	0x0028


	//----- nvinfo : EIATTR_SW_WAR
	.align		4
.L_27:
        /*0098*/ 	.byte	0x04, 0x36
        /*009a*/ 	.short	(.L_29 - .L_28)
.L_28:
        /*009c*/ 	.word	0x00000008
.L_29:


//--------------------- .nv.callgraph             --------------------------
	.section	.nv.callgraph,"",@"SHT_CUDA_CALLGRAPH"
	.align	4
	.sectionentsize	8
	.align		4
        /*0000*/ 	.word	0x00000000
	.align		4
        /*0004*/ 	.word	0xffffffff
	.align		4
        /*0008*/ 	.word	0x00000000
	.align		4
        /*000c*/ 	.word	0xfffffffe
	.align		4
        /*0010*/ 	.word	0x00000000
	.align		4
        /*0014*/ 	.word	0xfffffffd
	.align		4
        /*0018*/ 	.word	0x00000000
	.align		4
        /*001c*/ 	.word	0xfffffffc


//--------------------- .text.triton_poi_fused_clone_3 --------------------------
	.section	.text.triton_poi_fused_clone_3,"ax",@progbits
	.align	128
        .global         triton_poi_fused_clone_3
        .type           triton_poi_fused_clone_3,@function
        .size           triton_poi_fused_clone_3,(.L_x_1 - triton_poi_fused_clone_3)
        .other          triton_poi_fused_clone_3,@"STO_CUDA_ENTRY STV_DEFAULT"
triton_poi_fused_clone_3:
.text.triton_poi_fused_clone_3:
[----:B------:R-:W-:Y:S08]  /*0000*/  LDC R1, c[0x0][0x28] ;  /* 0x00000a00ff017b82 */ /* 0x000ff00000000800 */
[----:B------:R-:W1:Y:S01]  /*0010*/  LDC R12, c[0x0][0x224] ;  /* 0x00008900ff0c7b82 */ /* 0x000e620000000800 */
[----:B------:R-:W2:Y:S01]  /*0020*/  S2R R0, SR_TID.X ;  /* 0x0000000000007919 */ /* 0x000ea20000002100 */
[----:B------:R-:W-:Y:S01]  /*0030*/  ULDC.64 UR4, c[0x0][0x208] ;  /* 0x0000820000047ab9 */ /* 0x000fe20000000a00 */
[----:B------:R-:W3:Y:S05]  /*0040*/  S2R R3, SR_CTAID.X ;  /* 0x0000000000037919 */ /* 0x000eea0000002500 */
[----:B------:R-:W4:Y:S01]  /*0050*/  LDC R2, c[0x0][0x220] ;  /* 0x00008800ff027b82 */ /* 0x000f220000000800 */
[----:B-1----:R-:W-:-:S04]  /*0060*/  IABS R13, R12 ;  /* 0x0000000c000d7213 */ /* 0x002fc80000000000 */
[----:B------:R-:W1:Y:S01]  /*0070*/  I2F.RP R5, R13 ;  /* 0x0000000d00057306 */ /* 0x000e620000209400 */
[----:B----4-:R-:W-:Y:S01]  /*0080*/  IABS R6, R2 ;  /* 0x0000000200067213 */ /* 0x010fe20000000000 */
[----:B--2---:R-:W-:-:S06]  /*0090*/  IMAD.SHL.U32 R0, R0, 0x8, RZ ;  /* 0x0000000800007824 */ /* 0x004fcc00078e00ff */
[----:B------:R-:W2:Y:S01]  /*00a0*/  I2F.RP R4, R6 ;  /* 0x0000000600047306 */ /* 0x000ea20000209400 */
[----:B---3--:R-:W-:Y:S02]  /*00b0*/  SHF.R.S32.HI R22, RZ, 0x14, R3 ;  /* 0x00000014ff167819 */ /* 0x008fe40000011403 */
[----:B------:R-:W-:Y:S02]  /*00c0*/  LOP3.LUT R0, R0, 0x1f8, RZ, 0xc0, !PT ;  /* 0x000001f800007812 */ /* 0x000fe400078ec0ff */
[----:B------:R-:W-:-:S03]  /*00d0*/  SGXT R22, R22, 0x1 ;  /* 0x000000011616781a */ /* 0x000fc60000000200 */
[----:B-1----:R-:W1:Y:S01]  /*00e0*/  MUFU.RCP R5, R5 ;  /* 0x0000000500057308 */ /* 0x002e620000001000 */
[----:B------:R-:W-:-:S04]  /*00f0*/  IMAD R0, R3, 0x800, R0 ;  /* 0x0000080003007824 */ /* 0x000fc800078e0200 */
[C---:B------:R-:W-:Y:S01]  /*0100*/  VIADD R9, R0.reuse, 0x200 ;  /* 0x0000020000097836 */ /* 0x040fe20000000000 */
[----:B------:R-:W-:Y:S01]  /*0110*/  IABS R16, R0 ;  /* 0x0000000000107213 */ /* 0x000fe20000000000 */
[----:B------:R-:W-:Y:S01]  /*0120*/  VIADD R15, R0, 0x400 ;  /* 0x00000400000f7836 */ /* 0x000fe20000000000 */
[----:B--2---:R-:W2:Y:S02]  /*0130*/  MUFU.RCP R4, R4 ;  /* 0x0000000400047308 */ /* 0x004ea40000001000 */
[----:B------:R-:W-:Y:S02]  /*0140*/  IABS R14, R9 ;  /* 0x00000009000e7213 */ /* 0x000fe40000000000 */
[----:B------:R-:W-:Y:S01]  /*0150*/  IABS R24, R15 ;  /* 0x0000000f00187213 */ /* 0x000fe20000000000 */
[----:B-1----:R-:W-:-:S04]  /*0160*/  VIADD R18, R5, 0xffffffe ;  /* 0x0ffffffe05127836 */ /* 0x002fc80000000000 */
[----:B------:R1:W3:Y:S01]  /*0170*/  F2I.FTZ.U32.TRUNC.NTZ R19, R18 ;  /* 0x0000001200137305 */ /* 0x0002e2000021f000 */
[----:B--2---:R-:W-:-:S07]  /*0180*/  VIADD R4, R4, 0xffffffe ;  /* 0x0ffffffe04047836 */ /* 0x004fce0000000000 */
[----:B------:R2:W4:Y:S01]  /*0190*/  F2I.FTZ.U32.TRUNC.NTZ R17, R4 ;  /* 0x0000000400117305 */ /* 0x000522000021f000 */
[----:B-1----:R-:W-:Y:S01]  /*01a0*/  HFMA2.MMA R18, -RZ, RZ, 0, 0 ;  /* 0x00000000ff127435 */ /* 0x002fe200000001ff */
[----:B---3--:R-:W-:Y:S01]  /*01b0*/  IMAD.MOV R8, RZ, RZ, -R19 ;  /* 0x000000ffff087224 */ /* 0x008fe200078e0a13 */
[----:B--2---:R-:W-:-:S03]  /*01c0*/  LEA.HI R4, R22, R0, RZ, 0x7 ;  /* 0x0000000016047211 */ /* 0x004fc600078f38ff */
[----:B------:R-:W-:Y:S01]  /*01d0*/  IMAD R5, R8, R13, RZ ;  /* 0x0000000d08057224 */ /* 0x000fe200078e02ff */
[----:B------:R-:W-:-:S04]  /*01e0*/  SHF.R.S32.HI R20, RZ, 0x7, R4 ;  /* 0x00000007ff147819 */ /* 0x000fc80000011404 */
[----:B------:R-:W-:-:S04]  /*01f0*/  IMAD.HI.U32 R18, R19, R5, R18 ;  /* 0x0000000513127227 */ /* 0x000fc800078e0012 */
[----:B----4-:R-:W-:Y:S02]  /*0200*/  IMAD.MOV R3, RZ, RZ, -R17 ;  /* 0x000000ffff037224 */ /* 0x010fe400078e0a11 */
[----:B------:R-:W-:-:S04]  /*0210*/  IMAD.HI.U32 R8, R18, R16, RZ ;  /* 0x0000001012087227 */ /* 0x000fc800078e00ff */
[----:B------:R-:W-:Y:S02]  /*0220*/  IMAD.MOV R5, RZ, RZ, -R8 ;  /* 0x000000ffff057224 */ /* 0x000fe400078e0a08 */
[----:B------:R-:W-:-:S04]  /*0230*/  IMAD.HI.U32 R10, R18, R14, RZ ;  /* 0x0000000e120a7227 */ /* 0x000fc800078e00ff */
[----:B------:R-:W-:Y:S01]  /*0240*/  IMAD R16, R13, R5, R16 ;  /* 0x000000050d107224 */ /* 0x000fe200078e0210 */
[----:B------:R-:W-:Y:S01]  /*0250*/  IADD3 R5, -R10, RZ, RZ ;  /* 0x000000ff0a057210 */ /* 0x000fe20007ffe1ff */
[----:B------:R-:W-:-:S03]  /*0260*/  IMAD.HI.U32 R11, R18, R24, RZ ;  /* 0x00000018120b7227 */ /* 0x000fc600078e00ff */
[C---:B------:R-:W-:Y:S01]  /*0270*/  ISETP.GT.U32.AND P3, PT, R13.reuse, R16, PT ;  /* 0x000000100d00720c */ /* 0x040fe20003f64070 */
[----:B------:R-:W-:Y:S01]  /*0280*/  IMAD R14, R13, R5, R14 ;  /* 0x000000050d0e7224 */ /* 0x000fe200078e020e */
[----:B------:R-:W-:Y:S01]  /*0290*/  LEA.HI R5, R22, R9, RZ, 0x7 ;  /* 0x0000000916057211 */ /* 0x000fe200078f38ff */
[----:B------:R-:W-:Y:S01]  /*02a0*/  IMAD.MOV R7, RZ, RZ, -R11 ;  /* 0x000000ffff077224 */ /* 0x000fe200078e0a0b */
[----:B------:R-:W-:Y:S01]  /*02b0*/  LOP3.LUT R9, R9, R12, RZ, 0x3c, !PT ;  /* 0x0000000c09097212 */ /* 0x000fe200078e3cff */
[----:B------:R-:W-:Y:S01]  /*02c0*/  IMAD R3, R3, R6, RZ ;  /* 0x0000000603037224 */ /* 0x000fe200078e02ff */
[C---:B------:R-:W-:Y:S01]  /*02d0*/  ISETP.GT.U32.AND P0, PT, R13.reuse, R14, PT ;  /* 0x0000000e0d00720c */ /* 0x040fe20003f04070 */
[----:B------:R-:W-:Y:S02]  /*02e0*/  IMAD R24, R13, R7, R24 ;  /* 0x000000070d187224 */ /* 0x000fe400078e0218 */
[----:B------:R-:W-:-:S03]  /*02f0*/  VIADD R19, R0, 0x600 ;  /* 0x0000060000137836 */ /* 0x000fc60000000000 */
[----:B------:R-:W-:Y:S01]  /*0300*/  ISETP.GT.U32.AND P5, PT, R13, R24, PT ;  /* 0x000000180d00720c */ /* 0x000fe20003fa4070 */
[----:B------:R-:W-:Y:S01]  /*0310*/  @!P3 IMAD.IADD R16, R16, 0x1, -R13 ;  /* 0x000000011010b824 */ /* 0x000fe200078e0a0d */
[-C--:B------:R-:W-:Y:S01]  /*0320*/  IABS R23, R19.reuse ;  /* 0x0000001300177213 */ /* 0x080fe20000000000 */
[----:B------:R-:W-:Y:S01]  /*0330*/  @!P3 VIADD R8, R8, 0x1 ;  /* 0x000000010808b836 */ /* 0x000fe20000000000 */
[----:B------:R-:W-:Y:S02]  /*0340*/  LEA.HI R7, R22, R19, RZ, 0x7 ;  /* 0x0000001316077211 */ /* 0x000fe400078f38ff */
[----:B------:R-:W-:Y:S01]  /*0350*/  ISETP.GE.U32.AND P1, PT, R16, R13, PT ;  /* 0x0000000d1000720c */ /* 0x000fe20003f26070 */
[----:B------:R-:W-:Y:S01]  /*0360*/  IMAD.MOV.U32 R16, RZ, RZ, RZ ;  /* 0x000000ffff107224 */ /* 0x000fe200078e00ff */
[----:B------:R-:W-:Y:S02]  /*0370*/  @!P0 IADD3 R14, R14, -R13, RZ ;  /* 0x8000000d0e0e8210 */ /* 0x000fe40007ffe0ff */
[----:B------:R-:W-:Y:S01]  /*0380*/  SHF.R.S32.HI R7, RZ, 0x7, R7 ;  /* 0x00000007ff077819 */ /* 0x000fe20000011407 */
[----:B------:R-:W-:Y:S01]  /*0390*/  IMAD.HI.U32 R16, R17, R3, R16 ;  /* 0x0000000311107227 */ /* 0x000fe200078e0010 */
[----:B------:R-:W-:-:S02]  /*03a0*/  IABS R3, R20 ;  /* 0x0000001400037213 */ /* 0x000fc40000000000 */
[----:B------:R-:W-:Y:S01]  /*03b0*/  ISETP.GE.U32.AND P6, PT, R14, R13, PT ;  /* 0x0000000d0e00720c */ /* 0x000fe20003fc6070 */
[----:B------:R-:W-:Y:S01]  /*03c0*/  @!P5 IMAD.IADD R24, R24, 0x1, -R13 ;  /* 0x000000011818d824 */ /* 0x000fe200078e0a0d */
[----:B------:R-:W-:Y:S01]  /*03d0*/  SHF.R.S32.HI R14, RZ, 0x7, R5 ;  /* 0x00000007ff0e7819 */ /* 0x000fe20000011405 */
[----:B------:R-:W-:Y:S01]  /*03e0*/  IMAD.HI.U32 R17, R16, R3, RZ ;  /* 0x0000000310117227 */ /* 0x000fe200078e00ff */
[----:B------:R-:W-:Y:S02]  /*03f0*/  LEA.HI R5, R22, R15, RZ, 0x7 ;  /* 0x0000000f16057211 */ /* 0x000fe400078f38ff */
[----:B------:R-:W-:Y:S01]  /*0400*/  IABS R21, R14 ;  /* 0x0000000e00157213 */ /* 0x000fe20000000000 */
[----:B------:R-:W-:Y:S01]  /*0410*/  IMAD.MOV R22, RZ, RZ, -R17 ;  /* 0x000000ffff167224 */ /* 0x000fe200078e0a11 */
[----:B------:R-:W-:Y:S01]  /*0420*/  SHF.R.S32.HI R5, RZ, 0x7, R5 ;  /* 0x00000007ff057819 */ /* 0x000fe20000011405 */
[----:B------:R-:W-:Y:S01]  /*0430*/  IMAD.MOV.U32 R17, RZ, RZ, R23 ;  /* 0x000000ffff117224 */ /* 0x000fe200078e0017 */
[----:B------:R-:W-:Y:S01]  /*0440*/  IABS R23, R7 ;  /* 0x0000000700177213 */ /* 0x000fe20000000000 */
[----:B------:R-:W-:Y:S01]  /*0450*/  IMAD R3, R6, R22, R3 ;  /* 0x0000001606037224 */ /* 0x000fe200078e0203 */
[----:B------:R-:W-:Y:S01]  /*0460*/  IABS R25, R5 ;  /* 0x0000000500197213 */ /* 0x000fe20000000000 */
[----:B------:R-:W-:Y:S01]  /*0470*/  IMAD.HI.U32 R18, R18, R17, RZ ;  /* 0x0000001112127227 */ /* 0x000fe200078e00ff */
[----:B------:R-:W-:-:S02]  /*0480*/  ISETP.GE.U32.AND P4, PT, R24, R13, PT ;  /* 0x0000000d1800720c */ /* 0x000fc40003f86070 */
[----:B------:R-:W-:Y:S01]  /*0490*/  @!P0 IADD3 R10, R10, 0x1, RZ ;  /* 0x000000010a0a8810 */ /* 0x000fe20007ffe0ff */
[C---:B------:R-:W-:Y:S01]  /*04a0*/  IMAD.HI.U32 R22, R16.reuse, R21, RZ ;  /* 0x0000001510167227 */ /* 0x040fe200078e00ff */
[----:B------:R-:W-:Y:S02]  /*04b0*/  IADD3 R28, -R18, RZ, RZ ;  /* 0x000000ff121c7210 */ /* 0x000fe40007ffe1ff */
[-C--:B------:R-:W-:Y:S01]  /*04c0*/  LOP3.LUT R19, R19, R12.reuse, RZ, 0x3c, !PT ;  /* 0x0000000c13137212 */ /* 0x080fe200078e3cff */
[----:B------:R-:W-:Y:S01]  /*04d0*/  IMAD.MOV R26, RZ, RZ, -R22 ;  /* 0x000000ffff1a7224 */ /* 0x000fe200078e0a16 */
[----:B------:R-:W-:Y:S01]  /*04e0*/  LOP3.LUT R15, R15, R12, RZ, 0x3c, !PT ;  /* 0x0000000c0f0f7212 */ /* 0x000fe200078e3cff */
[----:B------:R-:W-:-:S04]  /*04f0*/  IMAD.HI.U32 R22, R16, R25, RZ ;  /* 0x0000001910167227 */ /* 0x000fc800078e00ff */
[----:B------:R-:W-:-:S04]  /*0500*/  IMAD.HI.U32 R24, R16, R23, RZ ;  /* 0x0000001710187227 */ /* 0x000fc800078e00ff */
[----:B------:R-:W-:Y:S02]  /*0510*/  IMAD R16, R13, R28, R17 ;  /* 0x0000001c0d107224 */ /* 0x000fe400078e0211 */
[----:B------:R-:W-:Y:S01]  /*0520*/  IMAD R17, R6, R26, R21 ;  /* 0x0000001a06117224 */ /* 0x000fe200078e0215 */
[----:B------:R-:W-:Y:S01]  /*0530*/  LOP3.LUT R21, R0, R12, RZ, 0x3c, !PT ;  /* 0x0000000c00157212 */ /* 0x000fe200078e3cff */
[----:B------:R-:W-:Y:S01]  /*0540*/  @!P5 VIADD R11, R11, 0x1 ;  /* 0x000000010b0bd836 */ /* 0x000fe20000000000 */
[----:B------:R-:W-:Y:S01]  /*0550*/  ISETP.GT.U32.AND P2, PT, R13, R16, PT ;  /* 0x000000100d00720c */ /* 0x000fe20003f44070 */
[----:B------:R-:W-:Y:S01]  /*0560*/  @P1 VIADD R8, R8, 0x1 ;  /* 0x0000000108081836 */ /* 0x000fe20000000000 */
[C---:B------:R-:W-:Y:S01]  /*0570*/  ISETP.GT.U32.AND P0, PT, R6.reuse, R17, PT ;  /* 0x000000110600720c */ /* 0x040fe20003f04070 */
[----:B------:R-:W-:Y:S01]  /*0580*/  IMAD.MOV R22, RZ, RZ, -R22 ;  /* 0x000000ffff167224 */ /* 0x000fe200078e0a16 */
[C---:B------:R-:W-:Y:S01]  /*0590*/  ISETP.GT.U32.AND P1, PT, R6.reuse, R3, PT ;  /* 0x000000030600720c */ /* 0x040fe20003f24070 */
[----:B------:R-:W-:Y:S01]  /*05a0*/  IMAD.MOV R24, RZ, RZ, -R24 ;  /* 0x000000ffff187224 */ /* 0x000fe200078e0a18 */
[----:B------:R-:W-:Y:S01]  /*05b0*/  ISETP.GE.AND P3, PT, R21, RZ, PT ;  /* 0x000000ff1500720c */ /* 0x000fe20003f66270 */
[C---:B------:R-:W-:Y:S01]  /*05c0*/  IMAD R21, R6.reuse, R22, R25 ;  /* 0x0000001606157224 */ /* 0x040fe200078e0219 */
[----:B------:R-:W-:Y:S01]  /*05d0*/  @P4 IADD3 R11, R11, 0x1, RZ ;  /* 0x000000010b0b4810 */ /* 0x000fe20007ffe0ff */
[----:B------:R-:W-:-:S02]  /*05e0*/  IMAD R23, R6, R24, R23 ;  /* 0x0000001806177224 */ /* 0x000fc400078e0217 */
[----:B------:R-:W-:Y:S01]  /*05f0*/  @P6 VIADD R10, R10, 0x1 ;  /* 0x000000010a0a6836 */ /* 0x000fe20000000000 */
[----:B------:R-:W-:Y:S01]  /*0600*/  ISETP.GT.U32.AND P6, PT, R6, R21, PT ;  /* 0x000000150600720c */ /* 0x000fe20003fc4070 */
[----:B------:R-:W-:Y:S01]  /*0610*/  @!P2 IMAD.IADD R16, R16, 0x1, -R13 ;  /* 0x000000011010a824 */ /* 0x000fe200078e0a0d */
[----:B------:R-:W-:Y:S01]  /*0620*/  ISETP.GT.U32.AND P5, PT, R6, R23, PT ;  /* 0x000000170600720c */ /* 0x000fe20003fa4070 */
[----:B------:R-:W-:Y:S01]  /*0630*/  @!P2 VIADD R18, R18, 0x1 ;  /* 0x000000011212a836 */ /* 0x000fe20000000000 */
[----:B------:R-:W-:Y:S01]  /*0640*/  ISETP.GE.AND P2, PT, R9, RZ, PT ;  /* 0x000000ff0900720c */ /* 0x000fe20003f46270 */
[--C-:B------:R-:W-:Y:S01]  /*0650*/  @!P0 IMAD.IADD R17, R17, 0x1, -R6.reuse ;  /* 0x0000000111118824 */ /* 0x100fe200078e0a06 */
[----:B------:R-:W-:Y:S01]  /*0660*/  ISETP.GE.U32.AND P4, PT, R16, R13, PT ;  /* 0x0000000d1000720c */ /* 0x000fe20003f86070 */
[----:B------:R-:W-:Y:S01]  /*0670*/  @!P1 IMAD.IADD R3, R3, 0x1, -R6 ;  /* 0x0000000103039824 */ /* 0x000fe200078e0a06 */
[----:B------:R-:W-:Y:S01]  /*0680*/  ISETP.GE.AND P0, PT, R19, RZ, PT ;  /* 0x000000ff1300720c */ /* 0x000fe20003f06270 */
[----:B------:R-:W-:Y:S01]  /*0690*/  IMAD.MOV.U32 R9, RZ, RZ, R11 ;  /* 0x000000ffff097224 */ /* 0x000fe200078e000b */
[----:B------:R-:W-:Y:S01]  /*06a0*/  ISETP.GE.AND P1, PT, R15, RZ, PT ;  /* 0x000000ff0f00720c */ /* 0x000fe20003f26270 */
[----:B------:R-:W-:-:S02]  /*06b0*/  IMAD.MOV.U32 R11, RZ, RZ, R8 ;  /* 0x000000ffff0b7224 */ /* 0x000fc400078e0008 */
[----:B------:R-:W-:Y:S01]  /*06c0*/  @!P6 IMAD.IADD R21, R21, 0x1, -R6 ;  /* 0x000000011515e824 */ /* 0x000fe200078e0a06 */
[----:B------:R-:W-:Y:S01]  /*06d0*/  ISETP.NE.AND P6, PT, R12, RZ, PT ;  /* 0x000000ff0c00720c */ /* 0x000fe20003fc5270 */
[----:B------:R-:W-:Y:S01]  /*06e0*/  @!P3 IMAD.MOV R11, RZ, RZ, -R11 ;  /* 0x000000ffff0bb224 */ /* 0x000fe200078e0a0b */
[----:B------:R-:W-:Y:S01]  /*06f0*/  @!P5 IADD3 R23, R23, -R6, RZ ;  /* 0x800000061717d210 */ /* 0x000fe20007ffe0ff */
[----:B------:R-:W-:Y:S01]  /*0700*/  @!P2 IMAD.MOV R10, RZ, RZ, -R10 ;  /* 0x000000ffff0aa224 */ /* 0x000fe200078e0a0a */
[----:B------:R-:W-:Y:S01]  /*0710*/  LOP3.LUT R12, RZ, R12, RZ, 0x33, !PT ;  /* 0x0000000cff0c7212 */ /* 0x000fe200078e33ff */
[----:B------:R-:W-:Y:S01]  /*0720*/  @P4 VIADD R18, R18, 0x1 ;  /* 0x0000000112124836 */ /* 0x000fe20000000000 */
[C---:B------:R-:W-:Y:S02]  /*0730*/  ISETP.GT.U32.AND P4, PT, R6.reuse, R3, PT ;  /* 0x000000030600720c */ /* 0x040fe40003f84070 */
[----:B------:R-:W-:Y:S01]  /*0740*/  ISETP.GT.U32.AND P5, PT, R6, R21, PT ;  /* 0x000000150600720c */ /* 0x000fe20003fa4070 */
[----:B------:R-:W-:Y:S01]  /*0750*/  @!P0 IMAD.MOV R18, RZ, RZ, -R18 ;  /* 0x000000ffff128224 */ /* 0x000fe200078e0a12 */
[----:B------:R-:W-:-:S02]  /*0760*/  @!P1 IADD3 R9, -R9, RZ, RZ ;  /* 0x000000ff09099210 */ /* 0x000fc40007ffe1ff */
[C---:B------:R-:W-:Y:S02]  /*0770*/  ISETP.GT.U32.AND P2, PT, R6.reuse, R17, PT ;  /* 0x000000110600720c */ /* 0x040fe40003f44070 */
[----:B------:R-:W-:Y:S02]  /*0780*/  ISETP.GT.U32.AND P1, PT, R6, R23, PT ;  /* 0x000000170600720c */ /* 0x000fe40003f24070 */
[----:B------:R-:W-:Y:S02]  /*0790*/  SEL R8, R12, R10, !P6 ;  /* 0x0000000a0c087207 */ /* 0x000fe40007000000 */
[----:B------:R-:W-:Y:S01]  /*07a0*/  ISETP.GE.AND P3, PT, R20, RZ, PT ;  /* 0x000000ff1400720c */ /* 0x000fe20003f66270 */
[----:B------:R-:W-:Y:S01]  /*07b0*/  @!P4 IMAD.IADD R3, R3, 0x1, -R6 ;  /* 0x000000010303c824 */ /* 0x000fe200078e0a06 */
[C---:B------:R-:W-:Y:S02]  /*07c0*/  SEL R9, R12.reuse, R9, !P6 ;  /* 0x000000090c097207 */ /* 0x040fe40007000000 */
[----:B------:R-:W-:-:S02]  /*07d0*/  SEL R11, R12, R11, !P6 ;  /* 0x0000000b0c0b7207 */ /* 0x000fc40007000000 */
[----:B------:R-:W-:Y:S01]  /*07e0*/  SEL R10, R12, R18, !P6 ;  /* 0x000000120c0a7207 */ /* 0x000fe20007000000 */
[--C-:B------:R-:W-:Y:S01]  /*07f0*/  @!P2 IMAD.IADD R17, R17, 0x1, -R6.reuse ;  /* 0x000000011111a824 */ /* 0x100fe200078e0a06 */
[----:B------:R-:W-:Y:S01]  /*0800*/  ISETP.GE.AND P6, PT, R5, RZ, PT ;  /* 0x000000ff0500720c */ /* 0x000fe20003fc6270 */
[----:B------:R-:W-:Y:S01]  /*0810*/  @!P1 IMAD.IADD R23, R23, 0x1, -R6 ;  /* 0x0000000117179824 */ /* 0x000fe200078e0a06 */
[----:B------:R-:W-:Y:S02]  /*0820*/  ISETP.GE.AND P4, PT, R7, RZ, PT ;  /* 0x000000ff0700720c */ /* 0x000fe40003f86270 */
[----:B------:R-:W-:Y:S01]  /*0830*/  ISETP.GE.AND P0, PT, R14, RZ, PT ;  /* 0x000000ff0e00720c */ /* 0x000fe20003f06270 */
[----:B------:R-:W-:Y:S01]  /*0840*/  @!P3 IMAD.MOV R3, RZ, RZ, -R3 ;  /* 0x000000ffff03b224 */ /* 0x000fe200078e0a03 */
[----:B------:R-:W-:Y:S02]  /*0850*/  LOP3.LUT R7, R4, 0xfffffb80, RZ, 0xc0, !PT ;  /* 0xfffffb8004077812 */ /* 0x000fe400078ec0ff */
[----:B------:R-:W1:Y:S01]  /*0860*/  LDC.64 R4, c[0x0][0x210] ;  /* 0x00008400ff047b82 */ /* 0x000e620000000a00 */
[----:B------:R-:W-:-:S02]  /*0870*/  @!P5 IADD3 R21, R21, -R6, RZ ;  /* 0x800000061515d210 */ /* 0x000fc40007ffe0ff */
[----:B------:R-:W-:Y:S01]  /*0880*/  ISETP.NE.AND P1, PT, R2, RZ, PT ;  /* 0x000000ff0200720c */ /* 0x000fe20003f25270 */
[----:B------:R-:W-:Y:S01]  /*0890*/  IMAD.IADD R7, R0, 0x1, -R7 ;  /* 0x0000000100077824 */ /* 0x000fe200078e0a07 */
[----:B------:R-:W-:Y:S01]  /*08a0*/  LOP3.LUT R2, RZ, R2, RZ, 0x33, !PT ;  /* 0x00000002ff027212 */ /* 0x000fe200078e33ff */
[----:B------:R-:W-:Y:S02]  /*08b0*/  @!P6 IMAD.MOV R21, RZ, RZ, -R21 ;  /* 0x000000ffff15e224 */ /* 0x000fe400078e0a15 */
[----:B------:R-:W-:Y:S01]  /*08c0*/  @!P4 IMAD.MOV R23, RZ, RZ, -R23 ;  /* 0x000000ffff17c224 */ /* 0x000fe200078e0a17 */
[----:B------:R-:W-:Y:S02]  /*08d0*/  @!P0 IADD3 R17, -R17, RZ, RZ ;  /* 0x000000ff11118210 */ /* 0x000fe40007ffe1ff */
[C---:B------:R-:W-:Y:S02]  /*08e0*/  SEL R6, R2.reuse, R3, !P1 ;  /* 0x0000000302067207 */ /* 0x040fe40004800000 */
[----:B------:R-:W-:-:S02]  /*08f0*/  SEL R12, R2, R17, !P1 ;  /* 0x00000011020c7207 */ /* 0x000fc40004800000 */
[C---:B------:R-:W-:Y:S02]  /*0900*/  SEL R14, R2.reuse, R21, !P1 ;  /* 0x00000015020e7207 */ /* 0x040fe40004800000 */
[----:B------:R-:W-:Y:S01]  /*0910*/  SEL R16, R2, R23, !P1 ;  /* 0x0000001702107207 */ /* 0x000fe20004800000 */
[--C-:B------:R-:W-:Y:S01]  /*0920*/  IMAD R2, R6, 0x400, R7.reuse ;  /* 0x0000040006027824 */ /* 0x100fe200078e0207 */
[----:B------:R-:W-:Y:S01]  /*0930*/  LEA R3, R12, R7, 0xa ;  /* 0x000000070c037211 */ /* 0x000fe200078e50ff */
[--C-:B------:R-:W-:Y:S02]  /*0940*/  IMAD R6, R14, 0x400, R7.reuse ;  /* 0x000004000e067824 */ /* 0x100fe400078e0207 */
[----:B------:R-:W-:Y:S01]  /*0950*/  IMAD R15, R16, 0x400, R7 ;  /* 0x00000400100f7824 */ /* 0x000fe200078e0207 */
[----:B------:R-:W-:Y:S01]  /*0960*/  LEA R3, R8, R3, 0x7 ;  /* 0x0000000308037211 */ /* 0x000fe200078e38ff */
[----:B------:R-:W-:Y:S02]  /*0970*/  IMAD R7, R11, 0x80, R2 ;  /* 0x000000800b077824 */ /* 0x000fe400078e0202 */
[----:B------:R-:W-:-:S02]  /*0980*/  IMAD R13, R9, 0x80, R6 ;  /* 0x00000080090d7824 */ /* 0x000fc400078e0206 */
[----:B------:R-:W-:Y:S02]  /*0990*/  IMAD R15, R10, 0x80, R15 ;  /* 0x000000800a0f7824 */ /* 0x000fe400078e020f */
[----:B-1----:R-:W-:-:S04]  /*09a0*/  IMAD.WIDE R6, R7, 0x2, R4 ;  /* 0x0000000207067825 */ /* 0x002fc800078e0204 */
[--C-:B------:R-:W-:Y:S02]  /*09b0*/  IMAD.WIDE R8, R3, 0x2, R4.reuse ;  /* 0x0000000203087825 */ /* 0x100fe400078e0204 */
[----:B------:R-:W1:Y:S02]  /*09c0*/  LDC.64 R2, c[0x0][0x218] ;  /* 0x00008600ff027b82 */ /* 0x000e640000000a00 */
[--C-:B------:R-:W-:Y:S02]  /*09d0*/  IMAD.WIDE R12, R13, 0x2, R4.reuse ;  /* 0x000000020d0c7825 */ /* 0x100fe400078e0204 */
[----:B------:R-:W2:Y:S02]  /*09e0*/  LDG.E.EL.128 R8, desc[UR4][R8.64] ;  /* 0x0000000408087981 */ /* 0x000ea4000c2e1d00 */
[----:B------:R-:W-:Y:S02]  /*09f0*/  IMAD.WIDE R16, R15, 0x2, R4 ;  /* 0x000000020f107825 */ /* 0x000fe400078e0204 */
[----:B------:R-:W3:Y:S04]  /*0a00*/  LDG.E.EL.128 R4, desc[UR4][R6.64] ;  /* 0x0000000406047981 */ /* 0x000ee8000c2e1d00 */
[----:B------:R-:W4:Y:S04]  /*0a10*/  LDG.E.EL.128 R12, desc[UR4][R12.64] ;  /* 0x000000040c0c7981 */ /* 0x000f28000c2e1d00 */
[----:B------:R-:W5:Y:S01]  /*0a20*/  LDG.E.EL.128 R16, desc[UR4][R16.64] ;  /* 0x0000000410107981 */ /* 0x000f62000c2e1d00 */
[----:B-1----:R-:W-:-:S05]  /*0a30*/  IMAD.WIDE R2, R0, 0x2, R2 ;  /* 0x0000000200027825 */ /* 0x002fca00078e0202 */
[----:B--2---:R-:W-:Y:S04]  /*0a40*/  STG.E.128 desc[UR4][R2.64+0x400], R8 ;  /* 0x0004000802007986 */ /* 0x004fe8000c101d04 */
[----:B---3--:R-:W-:Y:S04]  /*0a50*/  STG.E.128 desc[UR4][R2.64], R4 ;  /* 0x0000000402007986 */ /* 0x008fe8000c101d04 */
[----:B----4-:R-:W-:Y:S04]  /*0a60*/  STG.E.128 desc[UR4][R2.64+0x800], R12 ;  /* 0x0008000c02007986 */ /* 0x010fe8000c101d04 */
[----:B-----5:R-:W-:Y:S01]  /*0a70*/  STG.E.128 desc[UR4][R2.64+0xc00], R16 ;  /* 0x000c001002007986 */ /* 0x020fe2000c101d04 */
[----:B------:R-:W-:Y:S05]  /*0a80*/  EXIT ;  /* 0x000000000000794d */ /* 0x000fea0003800000 */
.L_x_0:
[----:B------:R-:W-:-:S00]  /*0a90*/  BRA `(.L_x_0) ;  /* 0xfffffffc00fc7947 */ /* 0x000fc0000383ffff */
[----:B------:R-:W-:-:S00]  /*0aa0*/  NOP ;  /* 0x0000000000007918 */ /* 0x000fc00000000000 */
        /* <DEDUP_REMOVED lines=13> */
.L_x_1:


//--------------------- .nv.constant0.triton_poi_fused_clone_3 --------------------------
	.section	.nv.constant0.triton_poi_fused_clone_3,"a",@progbits
	.sectionflags	@""
	.align	4
.nv.constant0.triton_poi_fused_clone_3:
	.zero		568
